//
// Generated by NVIDIA NVVM Compiler
//
// Compiler Build ID: CL-36424714
// Cuda compilation tools, release 13.0, V13.0.88
// Based on NVVM 20.0.0
//

.version 9.0
.target sm_100
.address_size 64

	// .globl	_Z23unique_global_thread_idPi
.extern .func  (.param .b32 func_retval0) vprintf
(
	.param .b64 vprintf_param_0,
	.param .b64 vprintf_param_1
)
;
.global .align 1 .b8 $str[132] = {98, 108, 111, 99, 107, 73, 100, 120, 46, 122, 58, 32, 37, 100, 44, 32, 98, 108, 111, 99, 107, 73, 100, 120, 46, 121, 58, 32, 37, 100, 44, 32, 98, 108, 111, 99, 107, 73, 100, 120, 46, 120, 58, 32, 37, 100, 44, 32, 116, 104, 114, 101, 97, 100, 73, 100, 120, 46, 122, 58, 32, 37, 100, 44, 32, 116, 104, 114, 101, 97, 100, 73, 100, 120, 46, 121, 58, 32, 37, 100, 44, 32, 116, 104, 114, 101, 97, 100, 73, 100, 120, 46, 120, 58, 32, 37, 100, 44, 32, 71, 108, 111, 98, 97, 108, 32, 84, 104, 114, 101, 97, 100, 32, 73, 68, 58, 32, 37, 100, 44, 32, 86, 97, 108, 117, 101, 58, 32, 37, 100, 10};

.visible .entry _Z23unique_global_thread_idPi(
	.param .u64 .ptr .align 1 _Z23unique_global_thread_idPi_param_0
)
{
	.local .align 16 .b8 	__local_depot0[32];
	.reg .b64 	%SP;
	.reg .b64 	%SPL;
	.reg .b32 	%r<20>;
	.reg .b64 	%rd<9>;

	mov.u64 	%SPL, __local_depot0;
	cvta.local.u64 	%SP, %SPL;
	ld.param.u64 	%rd1, [_Z23unique_global_thread_idPi_param_0];
	cvta.to.global.u64 	%rd2, %rd1;
	add.u64 	%rd3, %SP, 0;
	add.u64 	%rd4, %SPL, 0;
	mov.u32 	%r1, %ctaid.z;
	mov.u32 	%r2, %nctaid.y;
	mov.u32 	%r3, %nctaid.x;
	mov.u32 	%r4, %ctaid.y;
	mov.u32 	%r5, %ctaid.x;
	mad.lo.s32 	%r6, %r1, %r2, %r4;
	mad.lo.s32 	%r7, %r6, %r3, %r5;
	mov.u32 	%r8, %ntid.z;
	mov.u32 	%r9, %ntid.y;
	mov.u32 	%r10, %ntid.x;
	mov.u32 	%r11, %tid.z;
	mov.u32 	%r12, %tid.y;
	mov.u32 	%r13, %tid.x;
	mad.lo.s32 	%r14, %r7, %r8, %r11;
	mad.lo.s32 	%r15, %r14, %r9, %r12;
	mad.lo.s32 	%r16, %r15, %r10, %r13;
	mul.wide.s32 	%rd5, %r16, 4;
	add.s64 	%rd6, %rd2, %rd5;
	ld.global.u32 	%r17, [%rd6];
	st.local.v4.u32 	[%rd4], {%r1, %r4, %r5, %r11};
	st.local.v4.u32 	[%rd4+16], {%r12, %r13, %r16, %r17};
	mov.u64 	%rd7, $str;
	cvta.global.u64 	%rd8, %rd7;
	{ // callseq 0, 0
	.param .b64 param0;
	st.param.b64 	[param0], %rd8;
	.param .b64 param1;
	st.param.b64 	[param1], %rd3;
	.param .b32 retval0;
	call.uni (retval0), 
	vprintf, 
	(
	param0, 
	param1
	);
	ld.param.b32 	%r18, [retval0];
	} // callseq 0
	ret;

}


// ===== COMPILED SASS (sm_100) =====

	.target	sm_100

	.elftype	@"ET_EXEC"


//--------------------- .note.nv.tkinfo           --------------------------
	.section	.note.nv.tkinfo,"",@"SHT_NOTE"
	.sectionflags	@"SHF_NOTE_NV_TKINFO"
	.tkinfo
        /*0018*/ 	.word	0x00000002
        /*0030*/ 	.string	""
        /*0030*/ 	.string	"ptxas"
        /*0030*/ 	.string	"Cuda compilation tools, release 13.0, V13.0.88"
        /*0030*/ 	.string	"Build cuda_13.0.r13.0/compiler.36424714_0"
        /*0030*/ 	.string	"-arch sm_100 -m 64 "



//--------------------- .note.nv.cuinfo           --------------------------
	.section	.note.nv.cuinfo,"",@"SHT_NOTE"
	.sectionflags	@"SHF_NOTE_NV_CUINFO"
        /*0018*/ 	.short	0x0002
        /*001a*/ 	.short	0x0064
        /*001c*/ 	.short	0x0082
	.zero		2


//--------------------- .nv.info                  --------------------------
	.section	.nv.info,"",@"SHT_CUDA_INFO"
	.align	4


	//----- nvinfo : EIATTR_REGCOUNT
	.align		4
        /*0000*/ 	.byte	0x04, 0x2f
        /*0002*/ 	.short	(.L_2 - .L_1)
	.align		4
.L_1:
        /*0004*/ 	.word	index@(_Z23unique_global_thread_idPi)
        /*0008*/ 	.word	0x00000018


	//----- nvinfo : EIATTR_FRAME_SIZE
	.align		4
.L_2:
        /*000c*/ 	.byte	0x04, 0x11
        /*000e*/ 	.short	(.L_4 - .L_3)
	.align		4
.L_3:
        /*0010*/ 	.word	index@(_Z23unique_global_thread_idPi)
        /*0014*/ 	.word	0x00000020


	//----- nvinfo : EIATTR_MIN_STACK_SIZE
	.align		4
.L_4:
        /*0018*/ 	.byte	0x04, 0x12
        /*001a*/ 	.short	(.L_6 - .L_5)
	.align		4
.L_5:
        /*001c*/ 	.word	index@(_Z23unique_global_thread_idPi)
        /*0020*/ 	.word	0x00000020
.L_6:


//--------------------- .nv.compat                --------------------------
	.section	.nv.compat,"",@"SHT_CUDA_COMPAT_INFO"
	.align	4
        /*0000*/ 	.byte	0x02, 0x09, 0x00, 0x00, 0x02, 0x02, 0x01, 0x00, 0x02, 0x05, 0x05, 0x00, 0x03, 0x07, 0x01, 0x01
        /*0010*/ 	.byte	0x02, 0x03, 0x00, 0x00, 0x02, 0x06, 0x01, 0x00, 0x04, 0x0b, 0x08, 0x00, 0x09, 0x00, 0x00, 0x00
        /*0020*/ 	.byte	0x00, 0x00, 0x00, 0x00


//--------------------- .nv.info._Z23unique_global_thread_idPi --------------------------
	.section	.nv.info._Z23unique_global_thread_idPi,"",@"SHT_CUDA_INFO"
	.sectionflags	@""
	.align	4


	//----- nvinfo : EIATTR_CUDA_API_VERSION
	.align		4
        /*0000*/ 	.byte	0x04, 0x37
        /*0002*/ 	.short	(.L_8 - .L_7)
.L_7:
        /*0004*/ 	.word	0x00000082


	//----- nvinfo : EIATTR_KPARAM_INFO
	.align		4
.L_8:
        /*0008*/ 	.byte	0x04, 0x17
        /*000a*/ 	.short	(.L_10 - .L_9)
.L_9:
        /*000c*/ 	.word	0x00000000
        /*0010*/ 	.short	0x0000
        /*0012*/ 	.short	0x0000
        /*0014*/ 	.byte	0x00, 0xf5, 0x21, 0x00


	//----- nvinfo : EIATTR_SPARSE_MMA_MASK
	.align		4
.L_10:
        /*0018*/ 	.byte	0x03, 0x50
        /*001a*/ 	.short	0x0000


	//----- nvinfo : EIATTR_MAXREG_COUNT
	.align		4
        /*001c*/ 	.byte	0x03, 0x1b
        /*001e*/ 	.short	0x00ff


	//----- nvinfo : EIATTR_EXTERNS
	.align		4
        /*0020*/ 	.byte	0x04, 0x0f
        /*0022*/ 	.short	(.L_12 - .L_11)


	//   ....[0]....
	.align		4
.L_11:
        /*0024*/ 	.word	index@(vprintf)


	//----- nvinfo : EIATTR_MERCURY_ISA_VERSION
	.align		4
.L_12:
        /*0028*/ 	.byte	0x03, 0x5f
        /*002a*/ 	.short	0x0101


	//----- nvinfo : EIATTR_VRC_CTA_INIT_COUNT
	.align		4
        /*002c*/ 	.byte	0x02, 0x4a
	.zero		1
	.zero		1


	//----- nvinfo : EIATTR_SYSCALL_OFFSETS
	.align		4
        /*0030*/ 	.byte	0x04, 0x46
        /*0032*/ 	.short	(.L_14 - .L_13)


	//   ....[0]....
.L_13:
        /*0034*/ 	.word	0x00000220


	//----- nvinfo : EIATTR_EXIT_INSTR_OFFSETS
	.align		4
.L_14:
        /*0038*/ 	.byte	0x04, 0x1c
        /*003a*/ 	.short	(.L_16 - .L_15)


	//   ....[0]....
.L_15:
        /*003c*/ 	.word	0x00000230


	//----- nvinfo : EIATTR_CBANK_PARAM_SIZE
	.align		4
.L_16:
        /*0040*/ 	.byte	0x03, 0x19
        /*0042*/ 	.short	0x0008


	//----- nvinfo : EIATTR_PARAM_CBANK
	.align		4
        /*0044*/ 	.byte	0x04, 0x0a
        /*0046*/ 	.short	(.L_18 - .L_17)
	.align		4
.L_17:
        /*0048*/ 	.word	index@(.nv.constant0._Z23unique_global_thread_idPi)
        /*004c*/ 	.short	0x0380
        /*004e*/ 	.short	0x0008


	//----- nvinfo : EIATTR_SW_WAR
	.align		4
.L_18:
        /*0050*/ 	.byte	0x04, 0x36
        /*0052*/ 	.short	(.L_20 - .L_19)
.L_19:
        /*0054*/ 	.word	0x00000008
.L_20:


//--------------------- .nv.callgraph             --------------------------
	.section	.nv.callgraph,"",@"SHT_CUDA_CALLGRAPH"
	.align	4
	.sectionentsize	8
	.align		4
        /*0000*/ 	.word	0x00000000
	.align		4
        /*0004*/ 	.word	0xffffffff
	.align		4
        /*0008*/ 	.word	index@(_Z23unique_global_thread_idPi)
	.align		4
        /*000c*/ 	.word	index@(vprintf)
	.align		4
        /*0010*/ 	.word	0x00000000
	.align		4
        /*0014*/ 	.word	0xfffffffe
	.align		4
        /*0018*/ 	.word	0x00000000
	.align		4
        /*001c*/ 	.word	0xfffffffd
	.align		4
        /*0020*/ 	.word	0x00000000
	.align		4
        /*0024*/ 	.word	0xfffffffc


//--------------------- .nv.constant4             --------------------------
	.section	.nv.constant4,"a",@progbits
	.align	8
	.align		8
.nv.constant4:
        /*0000*/ 	.dword	vprintf
	.align		8
        /*0008*/ 	.dword	$str


//--------------------- .text._Z23unique_global_thread_idPi --------------------------
	.section	.text._Z23unique_global_thread_idPi,"ax",@progbits
	.align	128
        .global         _Z23unique_global_thread_idPi
        .type           _Z23unique_global_thread_idPi,@function
        .size           _Z23unique_global_thread_idPi,(.L_x_2 - _Z23unique_global_thread_idPi)
        .other          _Z23unique_global_thread_idPi,@"STO_CUDA_ENTRY STV_DEFAULT"
_Z23unique_global_thread_idPi:
.text._Z23unique_global_thread_idPi:
[----:B------:R-:W0:Y:S01]  /*0000*/  LDC R1, c[0x0][0x37c] ;  /* 0x0000df00ff017b82 */ /* 0x000e220000000800 */
[----:B------:R-:W1:Y:S01]  /*0010*/  S2R R12, SR_CTAID.Z ;  /* 0x00000000000c7919 */ /* 0x000e620000002700 */
[----:B------:R-:W2:Y:S06]  /*0020*/  LDCU UR6, c[0x0][0x2fc] ;  /* 0x00005f80ff0677ac */ /* 0x000eac0008000800 */
[----:B------:R-:W3:Y:S01]  /*0030*/  LDC.64 R2, c[0x0][0x380] ;  /* 0x0000e000ff027b82 */ /* 0x000ee20000000a00 */
[----:B0-----:R-:W-:Y:S01]  /*0040*/  IADD3 R1, PT, PT, R1, -0x20, RZ ;  /* 0xffffffe001017810 */ /* 0x001fe20007ffe0ff */
[----:B------:R-:W1:Y:S01]  /*0050*/  S2R R13, SR_CTAID.Y ;  /* 0x00000000000d7919 */ /* 0x000e620000002600 */
[----:B------:R-:W1:Y:S01]  /*0060*/  LDCU UR4, c[0x0][0x374] ;  /* 0x00006e80ff0477ac */ /* 0x000e620008000800 */
[----:B------:R-:W0:Y:S01]  /*0070*/  S2R R14, SR_CTAID.X ;  /* 0x00000000000e7919 */ /* 0x000e220000002500 */
[----:B------:R-:W0:Y:S01]  /*0080*/  LDCU UR5, c[0x0][0x370] ;  /* 0x00006e00ff0577ac */ /* 0x000e220008000800 */
[----:B------:R-:W4:Y:S01]  /*0090*/  S2R R15, SR_TID.Z ;  /* 0x00000000000f7919 */ /* 0x000f220000002300 */
[----:B------:R-:W4:Y:S01]  /*00a0*/  LDCU UR7, c[0x0][0x368] ;  /* 0x00006d00ff0777ac */ /* 0x000f220008000800 */
[----:B------:R-:W5:Y:S01]  /*00b0*/  S2R R8, SR_TID.Y ;  /* 0x0000000000087919 */ /* 0x000f620000002200 */
[----:B------:R-:W5:Y:S01]  /*00c0*/  LDCU UR8, c[0x0][0x364] ;  /* 0x00006c80ff0877ac */ /* 0x000f620008000800 */
[----:B------:R-:W2:Y:S01]  /*00d0*/  S2R R9, SR_TID.X ;  /* 0x0000000000097919 */ /* 0x000ea20000002100 */
[----:B------:R-:W2:Y:S01]  /*00e0*/  LDCU UR9, c[0x0][0x360] ;  /* 0x00006c00ff0977ac */ /* 0x000ea20008000800 */
[----:B-1----:R-:W-:-:S04]  /*00f0*/  IMAD R5, R12, UR4, R13 ;  /* 0x000000040c057c24 */ /* 0x002fc8000f8e020d */
[----:B0-----:R-:W-:Y:S01]  /*0100*/  IMAD R0, R5, UR5, R14 ;  /* 0x0000000505007c24 */ /* 0x001fe2000f8e020e */
[----:B------:R-:W0:Y:S03]  /*0110*/  LDCU.64 UR4, c[0x0][0x358] ;  /* 0x00006b00ff0477ac */ /* 0x000e260008000a00 */
[----:B----4-:R-:W-:-:S04]  /*0120*/  IMAD R5, R0, UR7, R15 ;  /* 0x0000000700057c24 */ /* 0x010fc8000f8e020f */
[----:B-----5:R-:W-:-:S04]  /*0130*/  IMAD R10, R5, UR8, R8 ;  /* 0x00000008050a7c24 */ /* 0x020fc8000f8e0208 */
[----:B--2---:R-:W-:Y:S01]  /*0140*/  IMAD R10, R10, UR9, R9 ;  /* 0x000000090a0a7c24 */ /* 0x004fe2000f8e0209 */
[----:B------:R-:W-:Y:S01]  /*0150*/  MOV R0, 0x0 ;  /* 0x0000000000007802 */ /* 0x000fe20000000f00 */
[----:B------:R1:W-:Y:S01]  /*0160*/  STL.128 [R1], R12 ;  /* 0x0000000c01007387 */ /* 0x0003e20000100c00 */
[----:B------:R-:W2:Y:S01]  /*0170*/  LDCU.64 UR8, c[0x4][0x8] ;  /* 0x01000100ff0877ac */ /* 0x000ea20008000a00 */
[----:B---3--:R-:W-:-:S05]  /*0180*/  IMAD.WIDE R2, R10, 0x4, R2 ;  /* 0x000000040a027825 */ /* 0x008fca00078e0202 */
[----:B0-----:R-:W3:Y:S01]  /*0190*/  LDG.E R11, desc[UR4][R2.64] ;  /* 0x00000004020b7981 */ /* 0x001ee2000c1e1900 */
[----:B------:R-:W0:Y:S01]  /*01a0*/  LDCU UR4, c[0x0][0x2f8] ;  /* 0x00005f00ff0477ac */ /* 0x000e220008000800 */
[----:B------:R1:W4:Y:S01]  /*01b0*/  LDC.64 R16, c[0x4][R0] ;  /* 0x0100000000107b82 */ /* 0x0003220000000a00 */
[----:B--2---:R-:W-:Y:S02]  /*01c0*/  MOV R4, UR8 ;  /* 0x0000000800047c02 */ /* 0x004fe40008000f00 */
[----:B------:R-:W-:Y:S02]  /*01d0*/  MOV R5, UR9 ;  /* 0x0000000900057c02 */ /* 0x000fe40008000f00 */
[----:B0-----:R-:W-:-:S04]  /*01e0*/  IADD3 R6, P0, PT, R1, UR4, RZ ;  /* 0x0000000401067c10 */ /* 0x001fc8000ff1e0ff */
[----:B------:R-:W-:Y:S01]  /*01f0*/  IADD3.X R7, PT, PT, RZ, UR6, RZ, P0, !PT ;  /* 0x00000006ff077c10 */ /* 0x000fe200087fe4ff */
[----:B---34-:R1:W-:Y:S08]  /*0200*/  STL.128 [R1+0x10], R8 ;  /* 0x0000100801007387 */ /* 0x0183f00000100c00 */
[----:B------:R-:W-:-:S07]  /*0210*/  LEPC R20, `(.L_x_0) ;  /* 0x000000001014794e */ /* 0x000fce0000000000 */
[----:B-1----:R-:W-:Y:S05]  /*0220*/  CALL.ABS.NOINC R16 ;  /* 0x0000000010007343 */ /* 0x002fea0003c00000 */
.L_x_0:
[----:B------:R-:W-:Y:S05]  /*0230*/  EXIT ;  /* 0x000000000000794d */ /* 0x000fea0003800000 */
.L_x_1:
[----:B------:R-:W-:-:S00]  /*0240*/  BRA `(.L_x_1) ;  /* 0xfffffffc00fc7947 */ /* 0x000fc0000383ffff */
[----:B------:R-:W-:-:S00]  /*0250*/  NOP ;  /* 0x0000000000007918 */ /* 0x000fc00000000000 */
        /* <DEDUP_REMOVED lines=10> */
.L_x_2:


//--------------------- .nv.global.init           --------------------------
	.section	.nv.global.init,"aw",@progbits
.nv.global.init:
	.type		$str,@object
	.size		$str,(.L_0 - $str)
$str:
        /*0000*/ 	.byte	0x62, 0x6c, 0x6f, 0x63, 0x6b, 0x49, 0x64, 0x78, 0x2e, 0x7a, 0x3a, 0x20, 0x25, 0x64, 0x2c, 0x20
        /*0010*/ 	.byte	0x62, 0x6c, 0x6f, 0x63, 0x6b, 0x49, 0x64, 0x78, 0x2e, 0x79, 0x3a, 0x20, 0x25, 0x64, 0x2c, 0x20
        /*0020*/ 	.byte	0x62, 0x6c, 0x6f, 0x63, 0x6b, 0x49, 0x64, 0x78, 0x2e, 0x78, 0x3a, 0x20, 0x25, 0x64, 0x2c, 0x20
        /*0030*/ 	.byte	0x74, 0x68, 0x72, 0x65, 0x61, 0x64, 0x49, 0x64, 0x78, 0x2e, 0x7a, 0x3a, 0x20, 0x25, 0x64, 0x2c
        /*0040*/ 	.byte	0x20, 0x74, 0x68, 0x72, 0x65, 0x61, 0x64, 0x49, 0x64, 0x78, 0x2e, 0x79, 0x3a, 0x20, 0x25, 0x64
        /*0050*/ 	.byte	0x2c, 0x20, 0x74, 0x68, 0x72, 0x65, 0x61, 0x64, 0x49, 0x64, 0x78, 0x2e, 0x78, 0x3a, 0x20, 0x25
        /*0060*/ 	.byte	0x64, 0x2c, 0x20, 0x47, 0x6c, 0x6f, 0x62, 0x61, 0x6c, 0x20, 0x54, 0x68, 0x72, 0x65, 0x61, 0x64
        /*0070*/ 	.byte	0x20, 0x49, 0x44, 0x3a, 0x20, 0x25, 0x64, 0x2c, 0x20, 0x56, 0x61, 0x6c, 0x75, 0x65, 0x3a, 0x20
        /*0080*/ 	.byte	0x25, 0x64, 0x0a, 0x00
.L_0:


//--------------------- .nv.shared.reserved.0     --------------------------
	.section	.nv.shared.reserved.0,"aw",@nobits
	.weak		__nv_reservedSMEM_offset_0_alias
	.size		__nv_reservedSMEM_offset_0_alias, 0, 64
	.other		__nv_reservedSMEM_offset_0_alias,@"STO_CUDA_RESERVED_SHARED STV_DEFAULT"
__nv_reservedSMEM_offset_0_alias:
	.zero		0
	.zero		64


//--------------------- .nv.constant0._Z23unique_global_thread_idPi --------------------------
	.section	.nv.constant0._Z23unique_global_thread_idPi,"a",@progbits
	.sectionflags	@""
	.align	4
.nv.constant0._Z23unique_global_thread_idPi:
	.zero		904


//--------------------- SYMBOLS --------------------------

	.type		.nv.reservedSmem.offset0,@object
	.size		.nv.reservedSmem.offset0,0x4
	.type		vprintf,@function
